//
// Generated by NVIDIA NVVM Compiler
//
// Compiler Build ID: CL-36424714
// Cuda compilation tools, release 13.0, V13.0.88
// Based on NVVM 20.0.0
//

.version 9.0
.target sm_100
.address_size 64

	// .globl	_Z4quadPiS_S_PdS0_l

.visible .entry _Z4quadPiS_S_PdS0_l(
	.param .u64 .ptr .align 1 _Z4quadPiS_S_PdS0_l_param_0,
	.param .u64 .ptr .align 1 _Z4quadPiS_S_PdS0_l_param_1,
	.param .u64 .ptr .align 1 _Z4quadPiS_S_PdS0_l_param_2,
	.param .u64 .ptr .align 1 _Z4quadPiS_S_PdS0_l_param_3,
	.param .u64 .ptr .align 1 _Z4quadPiS_S_PdS0_l_param_4,
	.param .u64 _Z4quadPiS_S_PdS0_l_param_5
)
{
	.reg .pred 	%p<3>;
	.reg .b32 	%r<8>;
	.reg .b64 	%rd<24>;
	.reg .b64 	%fd<14>;

	ld.param.u64 	%rd4, [_Z4quadPiS_S_PdS0_l_param_0];
	ld.param.u64 	%rd5, [_Z4quadPiS_S_PdS0_l_param_1];
	ld.param.u64 	%rd6, [_Z4quadPiS_S_PdS0_l_param_2];
	ld.param.u64 	%rd7, [_Z4quadPiS_S_PdS0_l_param_3];
	ld.param.u64 	%rd8, [_Z4quadPiS_S_PdS0_l_param_4];
	ld.param.u64 	%rd9, [_Z4quadPiS_S_PdS0_l_param_5];
	cvta.to.global.u64 	%rd1, %rd8;
	cvta.to.global.u64 	%rd2, %rd7;
	mov.u32 	%r1, %ctaid.x;
	mov.u32 	%r2, %ntid.x;
	mov.u32 	%r3, %tid.x;
	mad.lo.s32 	%r4, %r1, %r2, %r3;
	cvt.u64.u32 	%rd3, %r4;
	setp.le.s64 	%p1, %rd9, %rd3;
	@%p1 bra 	$L__BB0_4;
	cvta.to.global.u64 	%rd10, %rd4;
	cvta.to.global.u64 	%rd11, %rd5;
	cvta.to.global.u64 	%rd12, %rd6;
	shl.b64 	%rd13, %rd3, 2;
	add.s64 	%rd14, %rd10, %rd13;
	ld.global.u32 	%r5, [%rd14];
	cvt.rn.f64.s32 	%fd1, %r5;
	add.s64 	%rd15, %rd11, %rd13;
	ld.global.u32 	%r6, [%rd15];
	cvt.rn.f64.s32 	%fd2, %r6;
	add.s64 	%rd16, %rd12, %rd13;
	ld.global.u32 	%r7, [%rd16];
	cvt.rn.f64.s32 	%fd4, %r7;
	mul.f64 	%fd5, %fd1, 0dC010000000000000;
	mul.f64 	%fd6, %fd5, %fd4;
	fma.rn.f64 	%fd3, %fd2, %fd2, %fd6;
	setp.ltu.f64 	%p2, %fd3, 0d0000000000000000;
	@%p2 bra 	$L__BB0_3;
	sqrt.rn.f64 	%fd7, %fd3;
	sub.f64 	%fd8, %fd7, %fd2;
	add.f64 	%fd9, %fd1, %fd1;
	div.rn.f64 	%fd10, %fd8, %fd9;
	shl.b64 	%rd17, %rd3, 3;
	add.s64 	%rd18, %rd2, %rd17;
	st.global.f64 	[%rd18], %fd10;
	neg.f64 	%fd11, %fd2;
	sub.f64 	%fd12, %fd11, %fd7;
	div.rn.f64 	%fd13, %fd12, %fd9;
	add.s64 	%rd19, %rd1, %rd17;
	st.global.f64 	[%rd19], %fd13;
	bra.uni 	$L__BB0_4;
$L__BB0_3:
	shl.b64 	%rd20, %rd3, 3;
	add.s64 	%rd21, %rd1, %rd20;
	mov.b64 	%rd22, 9221120237041090560;
	st.global.u64 	[%rd21], %rd22;
	add.s64 	%rd23, %rd2, %rd20;
	st.global.u64 	[%rd23], %rd22;
$L__BB0_4:
	ret;

}


// ===== COMPILED SASS (sm_100) =====

	.target	sm_100

	.elftype	@"ET_EXEC"


//--------------------- .note.nv.tkinfo           --------------------------
	.section	.note.nv.tkinfo,"",@"SHT_NOTE"
	.sectionflags	@"SHF_NOTE_NV_TKINFO"
	.tkinfo
        /*0018*/ 	.word	0x00000002
        /*0030*/ 	.string	""
        /*0030*/ 	.string	"ptxas"
        /*0030*/ 	.string	"Cuda compilation tools, release 13.0, V13.0.88"
        /*0030*/ 	.string	"Build cuda_13.0.r13.0/compiler.36424714_0"
        /*0030*/ 	.string	"-arch sm_100 -m 64 "



//--------------------- .note.nv.cuinfo           --------------------------
	.section	.note.nv.cuinfo,"",@"SHT_NOTE"
	.sectionflags	@"SHF_NOTE_NV_CUINFO"
        /*0018*/ 	.short	0x0002
        /*001a*/ 	.short	0x0064
        /*001c*/ 	.short	0x0082
	.zero		2


//--------------------- .nv.info                  --------------------------
	.section	.nv.info,"",@"SHT_CUDA_INFO"
	.align	4


	//----- nvinfo : EIATTR_REGCOUNT
	.align		4
        /*0000*/ 	.byte	0x04, 0x2f
        /*0002*/ 	.short	(.L_1 - .L_0)
	.align		4
.L_0:
        /*0004*/ 	.word	index@(_Z4quadPiS_S_PdS0_l)
        /*0008*/ 	.word	0x0000001f


	//----- nvinfo : EIATTR_FRAME_SIZE
	.align		4
.L_1:
        /*000c*/ 	.byte	0x04, 0x11
        /*000e*/ 	.short	(.L_3 - .L_2)
	.align		4
.L_2:
        /*0010*/ 	.word	index@($__internal_1_$__cuda_sm20_dsqrt_rn_f64_mediumpath_v1)
        /*0014*/ 	.word	0x00000000


	//----- nvinfo : EIATTR_FRAME_SIZE
	.align		4
.L_3:
        /*0018*/ 	.byte	0x04, 0x11
        /*001a*/ 	.short	(.L_5 - .L_4)
	.align		4
.L_4:
        /*001c*/ 	.word	index@($__internal_0_$__cuda_sm20_div_rn_f64_full)
        /*0020*/ 	.word	0x00000000


	//----- nvinfo : EIATTR_FRAME_SIZE
	.align		4
.L_5:
        /*0024*/ 	.byte	0x04, 0x11
        /*0026*/ 	.short	(.L_7 - .L_6)
	.align		4
.L_6:
        /*0028*/ 	.word	index@(_Z4quadPiS_S_PdS0_l)
        /*002c*/ 	.word	0x00000000


	//----- nvinfo : EIATTR_MIN_STACK_SIZE
	.align		4
.L_7:
        /*0030*/ 	.byte	0x04, 0x12
        /*0032*/ 	.short	(.L_9 - .L_8)
	.align		4
.L_8:
        /*0034*/ 	.word	index@(_Z4quadPiS_S_PdS0_l)
        /*0038*/ 	.word	0x00000000
.L_9:


//--------------------- .nv.compat                --------------------------
	.section	.nv.compat,"",@"SHT_CUDA_COMPAT_INFO"
	.align	4
        /*0000*/ 	.byte	0x02, 0x09, 0x00, 0x00, 0x02, 0x02, 0x01, 0x00, 0x02, 0x05, 0x05, 0x00, 0x03, 0x07, 0x01, 0x01
        /*0010*/ 	.byte	0x02, 0x03, 0x00, 0x00, 0x02, 0x06, 0x01, 0x00, 0x04, 0x0b, 0x08, 0x00, 0x01, 0x00, 0x00, 0x00
        /*0020*/ 	.byte	0x00, 0x00, 0x00, 0x00


//--------------------- .nv.info._Z4quadPiS_S_PdS0_l --------------------------
	.section	.nv.info._Z4quadPiS_S_PdS0_l,"",@"SHT_CUDA_INFO"
	.sectionflags	@""
	.align	4


	//----- nvinfo : EIATTR_CUDA_API_VERSION
	.align		4
        /*0000*/ 	.byte	0x04, 0x37
        /*0002*/ 	.short	(.L_11 - .L_10)
.L_10:
        /*0004*/ 	.word	0x00000082


	//----- nvinfo : EIATTR_KPARAM_INFO
	.align		4
.L_11:
        /*0008*/ 	.byte	0x04, 0x17
        /*000a*/ 	.short	(.L_13 - .L_12)
.L_12:
        /*000c*/ 	.word	0x00000000
        /*0010*/ 	.short	0x0005
        /*0012*/ 	.short	0x0028
        /*0014*/ 	.byte	0x00, 0xf0, 0x21, 0x00


	//----- nvinfo : EIATTR_KPARAM_INFO
	.align		4
.L_13:
        /*0018*/ 	.byte	0x04, 0x17
        /*001a*/ 	.short	(.L_15 - .L_14)
.L_14:
        /*001c*/ 	.word	0x00000000
        /*0020*/ 	.short	0x0004
        /*0022*/ 	.short	0x0020
        /*0024*/ 	.byte	0x00, 0xf5, 0x21, 0x00


	//----- nvinfo : EIATTR_KPARAM_INFO
	.align		4
.L_15:
        /*0028*/ 	.byte	0x04, 0x17
        /*002a*/ 	.short	(.L_17 - .L_16)
.L_16:
        /*002c*/ 	.word	0x00000000
        /*0030*/ 	.short	0x0003
        /*0032*/ 	.short	0x0018
        /*0034*/ 	.byte	0x00, 0xf5, 0x21, 0x00


	//----- nvinfo : EIATTR_KPARAM_INFO
	.align		4
.L_17:
        /*0038*/ 	.byte	0x04, 0x17
        /*003a*/ 	.short	(.L_19 - .L_18)
.L_18:
        /*003c*/ 	.word	0x00000000
        /*0040*/ 	.short	0x0002
        /*0042*/ 	.short	0x0010
        /*0044*/ 	.byte	0x00, 0xf5, 0x21, 0x00


	//----- nvinfo : EIATTR_KPARAM_INFO
	.align		4
.L_19:
        /*0048*/ 	.byte	0x04, 0x17
        /*004a*/ 	.short	(.L_21 - .L_20)
.L_20:
        /*004c*/ 	.word	0x00000000
        /*0050*/ 	.short	0x0001
        /*0052*/ 	.short	0x0008
        /*0054*/ 	.byte	0x00, 0xf5, 0x21, 0x00


	//----- nvinfo : EIATTR_KPARAM_INFO
	.align		4
.L_21:
        /*0058*/ 	.byte	0x04, 0x17
        /*005a*/ 	.short	(.L_23 - .L_22)
.L_22:
        /*005c*/ 	.word	0x00000000
        /*0060*/ 	.short	0x0000
        /*0062*/ 	.short	0x0000
        /*0064*/ 	.byte	0x00, 0xf5, 0x21, 0x00


	//----- nvinfo : EIATTR_SPARSE_MMA_MASK
	.align		4
.L_23:
        /*0068*/ 	.byte	0x03, 0x50
        /*006a*/ 	.short	0x0000


	//----- nvinfo : EIATTR_MAXREG_COUNT
	.align		4
        /*006c*/ 	.byte	0x03, 0x1b
        /*006e*/ 	.short	0x00ff


	//----- nvinfo : EIATTR_MERCURY_ISA_VERSION
	.align		4
        /*0070*/ 	.byte	0x03, 0x5f
        /*0072*/ 	.short	0x0101


	//----- nvinfo : EIATTR_VRC_CTA_INIT_COUNT
	.align		4
        /*0074*/ 	.byte	0x02, 0x4a
	.zero		1
	.zero		1


	//----- nvinfo : EIATTR_EXIT_INSTR_OFFSETS
	.align		4
        /*0078*/ 	.byte	0x04, 0x1c
        /*007a*/ 	.short	(.L_25 - .L_24)


	//   ....[0]....
.L_24:
        /*007c*/ 	.word	0x00000080


	//   ....[1]....
        /*0080*/ 	.word	0x00000700


	//   ....[2]....
        /*0084*/ 	.word	0x000007d0


	//----- nvinfo : EIATTR_CRS_STACK_SIZE
	.align		4
.L_25:
        /*0088*/ 	.byte	0x04, 0x1e
        /*008a*/ 	.short	(.L_27 - .L_26)
.L_26:
        /*008c*/ 	.word	0x00000000


	//----- nvinfo : EIATTR_CBANK_PARAM_SIZE
	.align		4
.L_27:
        /*0090*/ 	.byte	0x03, 0x19
        /*0092*/ 	.short	0x0030


	//----- nvinfo : EIATTR_PARAM_CBANK
	.align		4
        /*0094*/ 	.byte	0x04, 0x0a
        /*0096*/ 	.short	(.L_29 - .L_28)
	.align		4
.L_28:
        /*0098*/ 	.word	index@(.nv.constant0._Z4quadPiS_S_PdS0_l)
        /*009c*/ 	.short	0x0380
        /*009e*/ 	.short	0x0030


	//----- nvinfo : EIATTR_SW_WAR
	.align		4
.L_29:
        /*00a0*/ 	.byte	0x04, 0x36
        /*00a2*/ 	.short	(.L_31 - .L_30)
.L_30:
        /*00a4*/ 	.word	0x00000008
.L_31:


//--------------------- .nv.callgraph             --------------------------
	.section	.nv.callgraph,"",@"SHT_CUDA_CALLGRAPH"
	.align	4
	.sectionentsize	8
	.align		4
        /*0000*/ 	.word	0x00000000
	.align		4
        /*0004*/ 	.word	0xffffffff
	.align		4
        /*0008*/ 	.word	0x00000000
	.align		4
        /*000c*/ 	.word	0xfffffffe
	.align		4
        /*0010*/ 	.word	0x00000000
	.align		4
        /*0014*/ 	.word	0xfffffffd
	.align		4
        /*0018*/ 	.word	0x00000000
	.align		4
        /*001c*/ 	.word	0xfffffffc


//--------------------- .text._Z4quadPiS_S_PdS0_l --------------------------
	.section	.text._Z4quadPiS_S_PdS0_l,"ax",@progbits
	.align	128
        .global         _Z4quadPiS_S_PdS0_l
        .type           _Z4quadPiS_S_PdS0_l,@function
        .size           _Z4quadPiS_S_PdS0_l,(.L_x_18 - _Z4quadPiS_S_PdS0_l)
        .other          _Z4quadPiS_S_PdS0_l,@"STO_CUDA_ENTRY STV_DEFAULT"
_Z4quadPiS_S_PdS0_l:
.text._Z4quadPiS_S_PdS0_l:
[----:B------:R-:W-:Y:S01]  /*0000*/  LDC R1, c[0x0][0x37c] ;  /* 0x0000df00ff017b82 */ /* 0x000fe20000000800 */
[----:B------:R-:W0:Y:S07]  /*0010*/  S2R R3, SR_TID.X ;  /* 0x0000000000037919 */ /* 0x000e2e0000002100 */
[----:B------:R-:W0:Y:S01]  /*0020*/  S2UR UR4, SR_CTAID.X ;  /* 0x00000000000479c3 */ /* 0x000e220000002500 */
[----:B------:R-:W1:Y:S07]  /*0030*/  LDCU.64 UR6, c[0x0][0x3a8] ;  /* 0x00007500ff0677ac */ /* 0x000e6e0008000a00 */
[----:B------:R-:W0:Y:S02]  /*0040*/  LDC R2, c[0x0][0x360] ;  /* 0x0000d800ff027b82 */ /* 0x000e240000000800 */
[----:B0-----:R-:W-:-:S05]  /*0050*/  IMAD R2, R2, UR4, R3 ;  /* 0x0000000402027c24 */ /* 0x001fca000f8e0203 */
[----:B-1----:R-:W-:-:S04]  /*0060*/  ISETP.GE.U32.AND P0, PT, R2, UR6, PT ;  /* 0x0000000602007c0c */ /* 0x002fc8000bf06070 */
[----:B------:R-:W-:-:S13]  /*0070*/  ISETP.GE.AND.EX P0, PT, RZ, UR7, PT, P0 ;  /* 0x00000007ff007c0c */ /* 0x000fda000bf06300 */
[----:B------:R-:W-:Y:S05]  /*0080*/  @P0 EXIT ;  /* 0x000000000000094d */ /* 0x000fea0003800000 */
[----:B------:R-:W0:Y:S01]  /*0090*/  LDCU.128 UR8, c[0x0][0x380] ;  /* 0x00007000ff0877ac */ /* 0x000e220008000c00 */
[----:B------:R-:W-:Y:S01]  /*00a0*/  IMAD.SHL.U32 R14, R2, 0x4, RZ ;  /* 0x00000004020e7824 */ /* 0x000fe200078e00ff */
[----:B------:R-:W-:Y:S01]  /*00b0*/  SHF.R.U32.HI R0, RZ, 0x1e, R2 ;  /* 0x0000001eff007819 */ /* 0x000fe20000011602 */
[----:B------:R-:W1:Y:S01]  /*00c0*/  LDCU.64 UR6, c[0x0][0x390] ;  /* 0x00007200ff0677ac */ /* 0x000e620008000a00 */
[----:B------:R-:W2:Y:S02]  /*00d0*/  LDCU.64 UR4, c[0x0][0x358] ;  /* 0x00006b00ff0477ac */ /* 0x000ea40008000a00 */
[----:B0-----:R-:W-:-:S04]  /*00e0*/  IADD3 R10, P0, PT, R14, UR8, RZ ;  /* 0x000000080e0a7c10 */ /* 0x001fc8000ff1e0ff */
[----:B------:R-:W-:Y:S02]  /*00f0*/  IADD3.X R11, PT, PT, R0, UR9, RZ, P0, !PT ;  /* 0x00000009000b7c10 */ /* 0x000fe400087fe4ff */
[----:B-1----:R-:W-:-:S03]  /*0100*/  IADD3 R16, P0, PT, R14, UR6, RZ ;  /* 0x000000060e107c10 */ /* 0x002fc6000ff1e0ff */
[----:B--2---:R-:W2:Y:S01]  /*0110*/  LDG.E R10, desc[UR4][R10.64] ;  /* 0x000000040a0a7981 */ /* 0x004ea2000c1e1900 */
[----:B------:R-:W-:Y:S02]  /*0120*/  IADD3.X R17, PT, PT, R0, UR7, RZ, P0, !PT ;  /* 0x0000000700117c10 */ /* 0x000fe400087fe4ff */
[----:B------:R-:W-:-:S03]  /*0130*/  IADD3 R14, P0, PT, R14, UR10, RZ ;  /* 0x0000000a0e0e7c10 */ /* 0x000fc6000ff1e0ff */
[----:B------:R-:W3:Y:S01]  /*0140*/  LDG.E R16, desc[UR4][R16.64] ;  /* 0x0000000410107981 */ /* 0x000ee2000c1e1900 */
[----:B------:R-:W-:-:S05]  /*0150*/  IADD3.X R15, PT, PT, R0, UR11, RZ, P0, !PT ;  /* 0x0000000b000f7c10 */ /* 0x000fca00087fe4ff */
[----:B------:R-:W4:Y:S01]  /*0160*/  LDG.E R8, desc[UR4][R14.64] ;  /* 0x000000040e087981 */ /* 0x000f22000c1e1900 */
[----:B--2---:R-:W0:Y:S08]  /*0170*/  I2F.F64 R12, R10 ;  /* 0x0000000a000c7312 */ /* 0x004e300000201c00 */
[----:B---3--:R-:W1:Y:S01]  /*0180*/  I2F.F64 R4, R16 ;  /* 0x0000001000047312 */ /* 0x008e620000201c00 */
[----:B0-----:R-:W-:-:S07]  /*0190*/  DMUL R6, R12, -4 ;  /* 0xc01000000c067828 */ /* 0x001fce0000000000 */
[----:B----4-:R-:W0:Y:S01]  /*01a0*/  I2F.F64 R8, R8 ;  /* 0x0000000800087312 */ /* 0x010e220000201c00 */
[----:B-1----:R-:W-:-:S08]  /*01b0*/  DMUL R4, R4, R6 ;  /* 0x0000000604047228 */ /* 0x002fd00000000000 */
[----:B0-----:R-:W-:-:S08]  /*01c0*/  DFMA R4, R8, R8, R4 ;  /* 0x000000080804722b */ /* 0x001fd00000000004 */
[----:B------:R-:W-:-:S14]  /*01d0*/  DSETP.GE.AND P0, PT, R4, RZ, PT ;  /* 0x000000ff0400722a */ /* 0x000fdc0003f06000 */
[----:B------:R-:W-:Y:S05]  /*01e0*/  @!P0 BRA `(.L_x_0) ;  /* 0x0000000400488947 */ /* 0x000fea0003800000 */
[----:B------:R-:W0:Y:S01]  /*01f0*/  MUFU.RSQ64H R7, R5 ;  /* 0x0000000500077308 */ /* 0x000e220000001c00 */
[----:B------:R-:W-:Y:S01]  /*0200*/  VIADD R6, R5, 0xfcb00000 ;  /* 0xfcb0000005067836 */ /* 0x000fe20000000000 */
[----:B------:R-:W-:Y:S01]  /*0210*/  BSSY.RECONVERGENT B0, `(.L_x_1) ;  /* 0x0000011000007945 */ /* 0x000fe20003800200 */
[----:B------:R-:W-:Y:S02]  /*0220*/  IMAD.MOV.U32 R14, RZ, RZ, 0x0 ;  /* 0x00000000ff0e7424 */ /* 0x000fe400078e00ff */
[----:B------:R-:W-:Y:S01]  /*0230*/  IMAD.MOV.U32 R15, RZ, RZ, 0x3fd80000 ;  /* 0x3fd80000ff0f7424 */ /* 0x000fe200078e00ff */
[----:B------:R-:W-:Y:S01]  /*0240*/  ISETP.GE.U32.AND P0, PT, R6, 0x7ca00000, PT ;  /* 0x7ca000000600780c */ /* 0x000fe20003f06070 */
[----:B0-----:R-:W-:-:S08]  /*0250*/  DMUL R10, R6, R6 ;  /* 0x00000006060a7228 */ /* 0x001fd00000000000 */
[----:B------:R-:W-:-:S08]  /*0260*/  DFMA R10, R4, -R10, 1 ;  /* 0x3ff00000040a742b */ /* 0x000fd0000000080a */
[----:B------:R-:W-:Y:S02]  /*0270*/  DFMA R14, R10, R14, 0.5 ;  /* 0x3fe000000a0e742b */ /* 0x000fe4000000000e */
[----:B------:R-:W-:-:S08]  /*0280*/  DMUL R10, R6, R10 ;  /* 0x0000000a060a7228 */ /* 0x000fd00000000000 */
[----:B------:R-:W-:-:S08]  /*0290*/  DFMA R14, R14, R10, R6 ;  /* 0x0000000a0e0e722b */ /* 0x000fd00000000006 */
[----:B------:R-:W-:Y:S02]  /*02a0*/  DMUL R16, R4, R14 ;  /* 0x0000000e04107228 */ /* 0x000fe40000000000 */
[----:B------:R-:W-:Y:S02]  /*02b0*/  VIADD R21, R15, 0xfff00000 ;  /* 0xfff000000f157836 */ /* 0x000fe40000000000 */
[----:B------:R-:W-:-:S04]  /*02c0*/  IMAD.MOV.U32 R20, RZ, RZ, R14 ;  /* 0x000000ffff147224 */ /* 0x000fc800078e000e */
[----:B------:R-:W-:-:S08]  /*02d0*/  DFMA R18, R16, -R16, R4 ;  /* 0x800000101012722b */ /* 0x000fd00000000004 */
[----:B------:R-:W-:Y:S01]  /*02e0*/  DFMA R10, R18, R20, R16 ;  /* 0x00000014120a722b */ /* 0x000fe20000000010 */
[----:B------:R-:W-:Y:S10]  /*02f0*/  @!P0 BRA `(.L_x_2) ;  /* 0x0000000000088947 */ /* 0x000ff40003800000 */
[----:B------:R-:W-:-:S07]  /*0300*/  MOV R0, 0x320 ;  /* 0x0000032000007802 */ /* 0x000fce0000000f00 */
[----:B------:R-:W-:Y:S05]  /*0310*/  CALL.REL.NOINC `($__internal_1_$__cuda_sm20_dsqrt_rn_f64_mediumpath_v1) ;  /* 0x00000008009c7944 */ /* 0x000fea0003c00000 */
.L_x_2:
[----:B------:R-:W-:Y:S05]  /*0320*/  BSYNC.RECONVERGENT B0 ;  /* 0x0000000000007941 */ /* 0x000fea0003800200 */
.L_x_1:
[----:B------:R-:W-:Y:S01]  /*0330*/  DADD R12, R12, R12 ;  /* 0x000000000c0c7229 */ /* 0x000fe2000000000c */
[----:B------:R-:W-:Y:S01]  /*0340*/  IMAD.MOV.U32 R4, RZ, RZ, 0x1 ;  /* 0x00000001ff047424 */ /* 0x000fe200078e00ff */
[----:B------:R-:W-:Y:S01]  /*0350*/  DADD R16, -R8, R10 ;  /* 0x0000000008107229 */ /* 0x000fe2000000010a */
[----:B------:R-:W-:Y:S03]  /*0360*/  BSSY.RECONVERGENT B0, `(.L_x_3) ;  /* 0x0000016000007945 */ /* 0x000fe60003800200 */
[----:B------:R-:W0:Y:S06]  /*0370*/  MUFU.RCP64H R5, R13 ;  /* 0x0000000d00057308 */ /* 0x000e2c0000001800 */
[----:B------:R-:W-:Y:S01]  /*0380*/  FSETP.GEU.AND P1, PT, |R17|, 6.5827683646048100446e-37, PT ;  /* 0x036000001100780b */ /* 0x000fe20003f2e200 */
[----:B0-----:R-:W-:-:S08]  /*0390*/  DFMA R6, -R12, R4, 1 ;  /* 0x3ff000000c06742b */ /* 0x001fd00000000104 */
[----:B------:R-:W-:-:S08]  /*03a0*/  DFMA R6, R6, R6, R6 ;  /* 0x000000060606722b */ /* 0x000fd00000000006 */
[----:B------:R-:W-:-:S08]  /*03b0*/  DFMA R6, R4, R6, R4 ;  /* 0x000000060406722b */ /* 0x000fd00000000004 */
[----:B------:R-:W-:-:S08]  /*03c0*/  DFMA R4, -R12, R6, 1 ;  /* 0x3ff000000c04742b */ /* 0x000fd00000000106 */
[----:B------:R-:W-:-:S08]  /*03d0*/  DFMA R4, R6, R4, R6 ;  /* 0x000000040604722b */ /* 0x000fd00000000006 */
[----:B------:R-:W-:-:S08]  /*03e0*/  DMUL R6, R16, R4 ;  /* 0x0000000410067228 */ /* 0x000fd00000000000 */
[----:B------:R-:W-:-:S08]  /*03f0*/  DFMA R14, -R12, R6, R16 ;  /* 0x000000060c0e722b */ /* 0x000fd00000000110 */
[----:B------:R-:W-:-:S10]  /*0400*/  DFMA R6, R4, R14, R6 ;  /* 0x0000000e0406722b */ /* 0x000fd40000000006 */
[----:B------:R-:W-:-:S05]  /*0410*/  FFMA R0, RZ, R13, R7 ;  /* 0x0000000dff007223 */ /* 0x000fca0000000007 */
[----:B------:R-:W-:-:S13]  /*0420*/  FSETP.GT.AND P0, PT, |R0|, 1.469367938527859385e-39, PT ;  /* 0x001000000000780b */ /* 0x000fda0003f04200 */
[----:B------:R-:W-:Y:S05]  /*0430*/  @P0 BRA P1, `(.L_x_4) ;  /* 0x0000000000200947 */ /* 0x000fea0000800000 */
[----:B------:R-:W-:Y:S01]  /*0440*/  IMAD.MOV.U32 R18, RZ, RZ, R16 ;  /* 0x000000ffff127224 */ /* 0x000fe200078e0010 */
[----:B------:R-:W-:Y:S01]  /*0450*/  MOV R0, 0x4a0 ;  /* 0x000004a000007802 */ /* 0x000fe20000000f00 */
[----:B------:R-:W-:Y:S02]  /*0460*/  IMAD.MOV.U32 R19, RZ, RZ, R17 ;  /* 0x000000ffff137224 */ /* 0x000fe400078e0011 */
[----:B------:R-:W-:Y:S02]  /*0470*/  IMAD.MOV.U32 R16, RZ, RZ, R12 ;  /* 0x000000ffff107224 */ /* 0x000fe400078e000c */
[----:B------:R-:W-:-:S07]  /*0480*/  IMAD.MOV.U32 R17, RZ, RZ, R13 ;  /* 0x000000ffff117224 */ /* 0x000fce00078e000d */
[----:B------:R-:W-:Y:S05]  /*0490*/  CALL.REL.NOINC `($__internal_0_$__cuda_sm20_div_rn_f64_full) ;  /* 0x0000000000d07944 */ /* 0x000fea0003c00000 */
[----:B------:R-:W-:Y:S02]  /*04a0*/  IMAD.MOV.U32 R6, RZ, RZ, R20 ;  /* 0x000000ffff067224 */ /* 0x000fe400078e0014 */
[----:B------:R-:W-:-:S07]  /*04b0*/  IMAD.MOV.U32 R7, RZ, RZ, R21 ;  /* 0x000000ffff077224 */ /* 0x000fce00078e0015 */
.L_x_4:
[----:B------:R-:W-:Y:S05]  /*04c0*/  BSYNC.RECONVERGENT B0 ;  /* 0x0000000000007941 */ /* 0x000fea0003800200 */
.L_x_3:
[----:B------:R-:W0:Y:S01]  /*04d0*/  MUFU.RCP64H R5, R13 ;  /* 0x0000000d00057308 */ /* 0x000e220000001800 */
[----:B------:R-:W-:Y:S01]  /*04e0*/  IMAD.MOV.U32 R4, RZ, RZ, 0x1 ;  /* 0x00000001ff047424 */ /* 0x000fe200078e00ff */
[----:B------:R-:W-:Y:S01]  /*04f0*/  DADD R10, -R8, -R10 ;  /* 0x00000000080a7229 */ /* 0x000fe2000000090a */
[----:B------:R-:W1:Y:S01]  /*0500*/  LDCU.64 UR6, c[0x0][0x398] ;  /* 0x00007300ff0677ac */ /* 0x000e620008000a00 */
[----:B------:R-:W-:Y:S08]  /*0510*/  BSSY.RECONVERGENT B0, `(.L_x_5) ;  /* 0x000001a000007945 */ /* 0x000ff00003800200 */
[----:B------:R-:W-:Y:S01]  /*0520*/  FSETP.GEU.AND P1, PT, |R11|, 6.5827683646048100446e-37, PT ;  /* 0x036000000b00780b */ /* 0x000fe20003f2e200 */
[----:B0-----:R-:W-:-:S08]  /*0530*/  DFMA R14, -R12, R4, 1 ;  /* 0x3ff000000c0e742b */ /* 0x001fd00000000104 */
[----:B------:R-:W-:-:S08]  /*0540*/  DFMA R14, R14, R14, R14 ;  /* 0x0000000e0e0e722b */ /* 0x000fd0000000000e */
[----:B------:R-:W-:-:S08]  /*0550*/  DFMA R14, R4, R14, R4 ;  /* 0x0000000e040e722b */ /* 0x000fd00000000004 */
[----:B------:R-:W-:-:S08]  /*0560*/  DFMA R4, -R12, R14, 1 ;  /* 0x3ff000000c04742b */ /* 0x000fd0000000010e */
[----:B------:R-:W-:Y:S01]  /*0570*/  DFMA R18, R14, R4, R14 ;  /* 0x000000040e12722b */ /* 0x000fe2000000000e */
[----:B------:R-:W-:Y:S01]  /*0580*/  IMAD.SHL.U32 R5, R2, 0x8, RZ ;  /* 0x0000000802057824 */ /* 0x000fe200078e00ff */
[----:B------:R-:W-:-:S04]  /*0590*/  SHF.R.U32.HI R2, RZ, 0x1d, R2 ;  /* 0x0000001dff027819 */ /* 0x000fc80000011602 */
[----:B-1----:R-:W-:Y:S02]  /*05a0*/  IADD3 R16, P0, PT, R5, UR6, RZ ;  /* 0x0000000605107c10 */ /* 0x002fe4000ff1e0ff */
[----:B------:R-:W-:Y:S02]  /*05b0*/  DMUL R8, R18, R10 ;  /* 0x0000000a12087228 */ /* 0x000fe40000000000 */
[----:B------:R-:W-:-:S06]  /*05c0*/  IADD3.X R17, PT, PT, R2, UR7, RZ, P0, !PT ;  /* 0x0000000702117c10 */ /* 0x000fcc00087fe4ff */
[----:B------:R-:W-:Y:S01]  /*05d0*/  DFMA R14, -R12, R8, R10 ;  /* 0x000000080c0e722b */ /* 0x000fe2000000010a */
[----:B------:R0:W-:Y:S07]  /*05e0*/  STG.E.64 desc[UR4][R16.64], R6 ;  /* 0x0000000610007986 */ /* 0x0001ee000c101b04 */
[----:B------:R-:W-:-:S10]  /*05f0*/  DFMA R8, R18, R14, R8 ;  /* 0x0000000e1208722b */ /* 0x000fd40000000008 */
[----:B------:R-:W-:-:S05]  /*0600*/  FFMA R0, RZ, R13, R9 ;  /* 0x0000000dff007223 */ /* 0x000fca0000000009 */
[----:B------:R-:W-:-:S13]  /*0610*/  FSETP.GT.AND P0, PT, |R0|, 1.469367938527859385e-39, PT ;  /* 0x001000000000780b */ /* 0x000fda0003f04200 */
[----:B0-----:R-:W-:Y:S05]  /*0620*/  @P0 BRA P1, `(.L_x_6) ;  /* 0x0000000000200947 */ /* 0x001fea0000800000 */
        /* <DEDUP_REMOVED lines=8> */
.L_x_6:
[----:B------:R-:W-:Y:S05]  /*06b0*/  BSYNC.RECONVERGENT B0 ;  /* 0x0000000000007941 */ /* 0x000fea0003800200 */
.L_x_5:
[----:B------:R-:W0:Y:S02]  /*06c0*/  LDCU.64 UR6, c[0x0][0x3a0] ;  /* 0x00007400ff0677ac */ /* 0x000e240008000a00 */
[----:B0-----:R-:W-:-:S04]  /*06d0*/  IADD3 R4, P0, PT, R5, UR6, RZ ;  /* 0x0000000605047c10 */ /* 0x001fc8000ff1e0ff */
[----:B------:R-:W-:-:S05]  /*06e0*/  IADD3.X R5, PT, PT, R2, UR7, RZ, P0, !PT ;  /* 0x0000000702057c10 */ /* 0x000fca00087fe4ff */
[----:B------:R-:W-:Y:S01]  /*06f0*/  STG.E.64 desc[UR4][R4.64], R8 ;  /* 0x0000000804007986 */ /* 0x000fe2000c101b04 */
[----:B------:R-:W-:Y:S05]  /*0700*/  EXIT ;  /* 0x000000000000794d */ /* 0x000fea0003800000 */
.L_x_0:
[----:B------:R-:W0:Y:S01]  /*0710*/  LDCU.64 UR6, c[0x0][0x3a0] ;  /* 0x00007400ff0677ac */ /* 0x000e220008000a00 */
[----:B------:R-:W-:Y:S01]  /*0720*/  IMAD.SHL.U32 R6, R2, 0x8, RZ ;  /* 0x0000000802067824 */ /* 0x000fe200078e00ff */
[----:B------:R-:W-:Y:S01]  /*0730*/  SHF.R.U32.HI R2, RZ, 0x1d, R2 ;  /* 0x0000001dff027819 */ /* 0x000fe20000011602 */
[----:B------:R-:W-:Y:S01]  /*0740*/  IMAD.MOV.U32 R3, RZ, RZ, 0x7ff80000 ;  /* 0x7ff80000ff037424 */ /* 0x000fe200078e00ff */
[----:B------:R-:W1:Y:S02]  /*0750*/  LDCU.64 UR8, c[0x0][0x398] ;  /* 0x00007300ff0877ac */ /* 0x000e640008000a00 */
[C---:B0-----:R-:W-:Y:S02]  /*0760*/  IADD3 R4, P0, PT, R6.reuse, UR6, RZ ;  /* 0x0000000606047c10 */ /* 0x041fe4000ff1e0ff */
[----:B-1----:R-:W-:Y:S02]  /*0770*/  IADD3 R6, P1, PT, R6, UR8, RZ ;  /* 0x0000000806067c10 */ /* 0x002fe4000ff3e0ff */
[----:B------:R-:W-:-:S02]  /*0780*/  IADD3.X R5, PT, PT, R2, UR7, RZ, P0, !PT ;  /* 0x0000000702057c10 */ /* 0x000fc400087fe4ff */
[----:B------:R-:W-:Y:S01]  /*0790*/  IADD3.X R7, PT, PT, R2, UR9, RZ, P1, !PT ;  /* 0x0000000902077c10 */ /* 0x000fe20008ffe4ff */
[----:B------:R-:W-:-:S05]  /*07a0*/  IMAD.MOV.U32 R2, RZ, RZ, 0x0 ;  /* 0x00000000ff027424 */ /* 0x000fca00078e00ff */
[----:B------:R-:W-:Y:S04]  /*07b0*/  STG.E.64 desc[UR4][R4.64], R2 ;  /* 0x0000000204007986 */ /* 0x000fe8000c101b04 */
[----:B------:R-:W-:Y:S01]  /*07c0*/  STG.E.64 desc[UR4][R6.64], R2 ;  /* 0x0000000206007986 */ /* 0x000fe2000c101b04 */
[----:B------:R-:W-:Y:S05]  /*07d0*/  EXIT ;  /* 0x000000000000794d */ /* 0x000fea0003800000 */
        .weak           $__internal_0_$__cuda_sm20_div_rn_f64_full
        .type           $__internal_0_$__cuda_sm20_div_rn_f64_full,@function
        .size           $__internal_0_$__cuda_sm20_div_rn_f64_full,($__internal_1_$__cuda_sm20_dsqrt_rn_f64_mediumpath_v1 - $__internal_0_$__cuda_sm20_div_rn_f64_full)
$__internal_0_$__cuda_sm20_div_rn_f64_full:
[C---:B------:R-:W-:Y:S01]  /*07e0*/  FSETP.GEU.AND P0, PT, |R17|.reuse, 1.469367938527859385e-39, PT ;  /* 0x001000001100780b */ /* 0x040fe20003f0e200 */
[----:B------:R-:W-:Y:S01]  /*07f0*/  IMAD.MOV.U32 R6, RZ, RZ, 0x1 ;  /* 0x00000001ff067424 */ /* 0x000fe200078e00ff */
[----:B------:R-:W-:Y:S01]  /*0800*/  LOP3.LUT R14, R17, 0x800fffff, RZ, 0xc0, !PT ;  /* 0x800fffff110e7812 */ /* 0x000fe200078ec0ff */
[----:B------:R-:W-:Y:S01]  /*0810*/  BSSY.RECONVERGENT B1, `(.L_x_7) ;  /* 0x0000054000017945 */ /* 0x000fe20003800200 */
[C---:B------:R-:W-:Y:S02]  /*0820*/  FSETP.GEU.AND P2, PT, |R19|.reuse, 1.469367938527859385e-39, PT ;  /* 0x001000001300780b */ /* 0x040fe40003f4e200 */
[----:B------:R-:W-:Y:S01]  /*0830*/  LOP3.LUT R15, R14, 0x3ff00000, RZ, 0xfc, !PT ;  /* 0x3ff000000e0f7812 */ /* 0x000fe200078efcff */
[----:B------:R-:W-:Y:S01]  /*0840*/  IMAD.MOV.U32 R14, RZ, RZ, R16 ;  /* 0x000000ffff0e7224 */ /* 0x000fe200078e0010 */
[----:B------:R-:W-:Y:S02]  /*0850*/  LOP3.LUT R3, R19, 0x7ff00000, RZ, 0xc0, !PT ;  /* 0x7ff0000013037812 */ /* 0x000fe400078ec0ff */
[----:B------:R-:W-:-:S03]  /*0860*/  LOP3.LUT R26, R17, 0x7ff00000, RZ, 0xc0, !PT ;  /* 0x7ff00000111a7812 */ /* 0x000fc600078ec0ff */
[----:B------:R-:W-:Y:S01]  /*0870*/  @!P0 DMUL R14, R16, 8.98846567431157953865e+307 ;  /* 0x7fe00000100e8828 */ /* 0x000fe20000000000 */
[----:B------:R-:W-:Y:S01]  /*0880*/  ISETP.GE.U32.AND P1, PT, R3, R26, PT ;  /* 0x0000001a0300720c */ /* 0x000fe20003f26070 */
[----:B------:R-:W-:Y:S02]  /*0890*/  IMAD.MOV.U32 R27, RZ, RZ, R3 ;  /* 0x000000ffff1b7224 */ /* 0x000fe400078e0003 */
[----:B------:R-:W-:Y:S01]  /*08a0*/  @!P2 LOP3.LUT R4, R17, 0x7ff00000, RZ, 0xc0, !PT ;  /* 0x7ff000001104a812 */ /* 0x000fe200078ec0ff */
[----:B------:R-:W-:Y:S01]  /*08b0*/  @!P2 IMAD.MOV.U32 R22, RZ, RZ, RZ ;  /* 0x000000ffff16a224 */ /* 0x000fe200078e00ff */
[----:B------:R-:W0:Y:S02]  /*08c0*/  MUFU.RCP64H R7, R15 ;  /* 0x0000000f00077308 */ /* 0x000e240000001800 */
[----:B------:R-:W-:Y:S01]  /*08d0*/  @!P2 ISETP.GE.U32.AND P3, PT, R3, R4, PT ;  /* 0x000000040300a20c */ /* 0x000fe20003f66070 */
[----:B------:R-:W-:Y:S01]  /*08e0*/  IMAD.MOV.U32 R4, RZ, RZ, 0x1ca00000 ;  /* 0x1ca00000ff047424 */ /* 0x000fe200078e00ff */
[----:B------:R-:W-:-:S04]  /*08f0*/  @!P0 LOP3.LUT R26, R15, 0x7ff00000, RZ, 0xc0, !PT ;  /* 0x7ff000000f1a8812 */ /* 0x000fc800078ec0ff */
[----:B------:R-:W-:Y:S01]  /*0900*/  @!P2 SEL R23, R4, 0x63400000, !P3 ;  /* 0x634000000417a807 */ /* 0x000fe20005800000 */
[----:B------:R-:W-:-:S03]  /*0910*/  VIADD R28, R26, 0xffffffff ;  /* 0xffffffff1a1c7836 */ /* 0x000fc60000000000 */
[----:B------:R-:W-:-:S04]  /*0920*/  @!P2 LOP3.LUT R23, R23, 0x80000000, R19, 0xf8, !PT ;  /* 0x800000001717a812 */ /* 0x000fc800078ef813 */
[----:B------:R-:W-:Y:S01]  /*0930*/  @!P2 LOP3.LUT R23, R23, 0x100000, RZ, 0xfc, !PT ;  /* 0x001000001717a812 */ /* 0x000fe200078efcff */
[----:B0-----:R-:W-:-:S08]  /*0940*/  DFMA R20, R6, -R14, 1 ;  /* 0x3ff000000614742b */ /* 0x001fd0000000080e */
[----:B------:R-:W-:-:S08]  /*0950*/  DFMA R20, R20, R20, R20 ;  /* 0x000000141414722b */ /* 0x000fd00000000014 */
[----:B------:R-:W-:Y:S01]  /*0960*/  DFMA R20, R6, R20, R6 ;  /* 0x000000140614722b */ /* 0x000fe20000000006 */
[----:B------:R-:W-:Y:S01]  /*0970*/  SEL R7, R4, 0x63400000, !P1 ;  /* 0x6340000004077807 */ /* 0x000fe20004800000 */
[----:B------:R-:W-:-:S03]  /*0980*/  IMAD.MOV.U32 R6, RZ, RZ, R18 ;  /* 0x000000ffff067224 */ /* 0x000fc600078e0012 */
[----:B------:R-:W-:-:S03]  /*0990*/  LOP3.LUT R7, R7, 0x800fffff, R19, 0xf8, !PT ;  /* 0x800fffff07077812 */ /* 0x000fc600078ef813 */
[----:B------:R-:W-:-:S03]  /*09a0*/  DFMA R24, R20, -R14, 1 ;  /* 0x3ff000001418742b */ /* 0x000fc6000000080e */
[----:B------:R-:W-:-:S05]  /*09b0*/  @!P2 DFMA R6, R6, 2, -R22 ;  /* 0x400000000606a82b */ /* 0x000fca0000000816 */
[----:B------:R-:W-:-:S05]  /*09c0*/  DFMA R24, R20, R24, R20 ;  /* 0x000000181418722b */ /* 0x000fca0000000014 */
[----:B------:R-:W-:-:S03]  /*09d0*/  @!P2 LOP3.LUT R27, R7, 0x7ff00000, RZ, 0xc0, !PT ;  /* 0x7ff00000071ba812 */ /* 0x000fc600078ec0ff */
[----:B------:R-:W-:Y:S02]  /*09e0*/  DMUL R20, R24, R6 ;  /* 0x0000000618147228 */ /* 0x000fe40000000000 */
[----:B------:R-:W-:-:S05]  /*09f0*/  VIADD R22, R27, 0xffffffff ;  /* 0xffffffff1b167836 */ /* 0x000fca0000000000 */
[----:B------:R-:W-:Y:S01]  /*0a00*/  ISETP.GT.U32.AND P0, PT, R22, 0x7feffffe, PT ;  /* 0x7feffffe1600780c */ /* 0x000fe20003f04070 */
[----:B------:R-:W-:-:S03]  /*0a10*/  DFMA R22, R20, -R14, R6 ;  /* 0x8000000e1416722b */ /* 0x000fc60000000006 */
[----:B------:R-:W-:-:S05]  /*0a20*/  ISETP.GT.U32.OR P0, PT, R28, 0x7feffffe, P0 ;  /* 0x7feffffe1c00780c */ /* 0x000fca0000704470 */
[----:B------:R-:W-:-:S08]  /*0a30*/  DFMA R22, R24, R22, R20 ;  /* 0x000000161816722b */ /* 0x000fd00000000014 */
[----:B------:R-:W-:Y:S05]  /*0a40*/  @P0 BRA `(.L_x_8) ;  /* 0x00000000006c0947 */ /* 0x000fea0003800000 */
[----:B------:R-:W-:-:S04]  /*0a50*/  LOP3.LUT R20, R17, 0x7ff00000, RZ, 0xc0, !PT ;  /* 0x7ff0000011147812 */ /* 0x000fc800078ec0ff */
[CC--:B------:R-:W-:Y:S02]  /*0a60*/  VIADDMNMX R18, R3.reuse, -R20.reuse, 0xb9600000, !PT ;  /* 0xb960000003127446 */ /* 0x0c0fe40007800914 */
[----:B------:R-:W-:Y:S02]  /*0a70*/  ISETP.GE.U32.AND P0, PT, R3, R20, PT ;  /* 0x000000140300720c */ /* 0x000fe40003f06070 */
[----:B------:R-:W-:Y:S01]  /*0a80*/  VIMNMX R3, PT, PT, R18, 0x46a00000, PT ;  /* 0x46a0000012037848 */ /* 0x000fe20003fe0100 */
[----:B------:R-:W-:Y:S01]  /*0a90*/  IMAD.MOV.U32 R18, RZ, RZ, RZ ;  /* 0x000000ffff127224 */ /* 0x000fe200078e00ff */
[----:B------:R-:W-:-:S05]  /*0aa0*/  SEL R4, R4, 0x63400000, !P0 ;  /* 0x6340000004047807 */ /* 0x000fca0004000000 */
[----:B------:R-:W-:-:S04]  /*0ab0*/  IMAD.IADD R3, R3, 0x1, -R4 ;  /* 0x0000000103037824 */ /* 0x000fc800078e0a04 */
[----:B------:R-:W-:-:S06]  /*0ac0*/  VIADD R19, R3, 0x7fe00000 ;  /* 0x7fe0000003137836 */ /* 0x000fcc0000000000 */
[----:B------:R-:W-:-:S10]  /*0ad0*/  DMUL R20, R22, R18 ;  /* 0x0000001216147228 */ /* 0x000fd40000000000 */
[----:B------:R-:W-:-:S13]  /*0ae0*/  FSETP.GTU.AND P0, PT, |R21|, 1.469367938527859385e-39, PT ;  /* 0x001000001500780b */ /* 0x000fda0003f0c200 */
[----:B------:R-:W-:Y:S05]  /*0af0*/  @P0 BRA `(.L_x_9) ;  /* 0x0000000000940947 */ /* 0x000fea0003800000 */
[----:B------:R-:W-:Y:S01]  /*0b00*/  DFMA R6, R22, -R14, R6 ;  /* 0x8000000e1606722b */ /* 0x000fe20000000006 */
[----:B------:R-:W-:-:S09]  /*0b10*/  IMAD.MOV.U32 R18, RZ, RZ, RZ ;  /* 0x000000ffff127224 */ /* 0x000fd200078e00ff */
[C---:B------:R-:W-:Y:S02]  /*0b20*/  FSETP.NEU.AND P0, PT, R7.reuse, RZ, PT ;  /* 0x000000ff0700720b */ /* 0x040fe40003f0d000 */
[----:B------:R-:W-:-:S04]  /*0b30*/  LOP3.LUT R17, R7, 0x80000000, R17, 0x48, !PT ;  /* 0x8000000007117812 */ /* 0x000fc800078e4811 */
[----:B------:R-:W-:-:S07]  /*0b40*/  LOP3.LUT R19, R17, R19, RZ, 0xfc, !PT ;  /* 0x0000001311137212 */ /* 0x000fce00078efcff */
[----:B------:R-:W-:Y:S05]  /*0b50*/  @!P0 BRA `(.L_x_9) ;  /* 0x00000000007c8947 */ /* 0x000fea0003800000 */
[----:B------:R-:W-:Y:S01]  /*0b60*/  IMAD.MOV R7, RZ, RZ, -R3 ;  /* 0x000000ffff077224 */ /* 0x000fe200078e0a03 */
[----:B------:R-:W-:Y:S01]  /*0b70*/  DMUL.RP R18, R22, R18 ;  /* 0x0000001216127228 */ /* 0x000fe20000008000 */
[----:B------:R-:W-:Y:S01]  /*0b80*/  IMAD.MOV.U32 R6, RZ, RZ, RZ ;  /* 0x000000ffff067224 */ /* 0x000fe200078e00ff */
[----:B------:R-:W-:-:S05]  /*0b90*/  IADD3 R3, PT, PT, -R3, -0x43300000, RZ ;  /* 0xbcd0000003037810 */ /* 0x000fca0007ffe1ff */
[----:B------:R-:W-:-:S03]  /*0ba0*/  DFMA R6, R20, -R6, R22 ;  /* 0x800000061406722b */ /* 0x000fc60000000016 */
[----:B------:R-:W-:-:S07]  /*0bb0*/  LOP3.LUT R17, R19, R17, RZ, 0x3c, !PT ;  /* 0x0000001113117212 */ /* 0x000fce00078e3cff */
[----:B------:R-:W-:-:S04]  /*0bc0*/  FSETP.NEU.AND P0, PT, |R7|, R3, PT ;  /* 0x000000030700720b */ /* 0x000fc80003f0d200 */
[----:B------:R-:W-:Y:S02]  /*0bd0*/  FSEL R20, R18, R20, !P0 ;  /* 0x0000001412147208 */ /* 0x000fe40004000000 */
[----:B------:R-:W-:Y:S01]  /*0be0*/  FSEL R21, R17, R21, !P0 ;  /* 0x0000001511157208 */ /* 0x000fe20004000000 */
[----:B------:R-:W-:Y:S06]  /*0bf0*/  BRA `(.L_x_9) ;  /* 0x0000000000547947 */ /* 0x000fec0003800000 */
.L_x_8:
[----:B------:R-:W-:-:S14]  /*0c00*/  DSETP.NAN.AND P0, PT, R18, R18, PT ;  /* 0x000000121200722a */ /* 0x000fdc0003f08000 */
[----:B------:R-:W-:Y:S05]  /*0c10*/  @P0 BRA `(.L_x_10) ;  /* 0x0000000000440947 */ /* 0x000fea0003800000 */
[----:B------:R-:W-:-:S14]  /*0c20*/  DSETP.NAN.AND P0, PT, R16, R16, PT ;  /* 0x000000101000722a */ /* 0x000fdc0003f08000 */
[----:B------:R-:W-:Y:S05]  /*0c30*/  @P0 BRA `(.L_x_11) ;  /* 0x0000000000300947 */ /* 0x000fea0003800000 */
[----:B------:R-:W-:Y:S01]  /*0c40*/  ISETP.NE.AND P0, PT, R27, R26, PT ;  /* 0x0000001a1b00720c */ /* 0x000fe20003f05270 */
[----:B------:R-:W-:Y:S02]  /*0c50*/  IMAD.MOV.U32 R20, RZ, RZ, 0x0 ;  /* 0x00000000ff147424 */ /* 0x000fe400078e00ff */
[----:B------:R-:W-:-:S10]  /*0c60*/  IMAD.MOV.U32 R21, RZ, RZ, -0x80000 ;  /* 0xfff80000ff157424 */ /* 0x000fd400078e00ff */
[----:B------:R-:W-:Y:S05]  /*0c70*/  @!P0 BRA `(.L_x_9) ;  /* 0x0000000000348947 */ /* 0x000fea0003800000 */
[----:B------:R-:W-:Y:S02]  /*0c80*/  ISETP.NE.AND P0, PT, R27, 0x7ff00000, PT ;  /* 0x7ff000001b00780c */ /* 0x000fe40003f05270 */
[----:B------:R-:W-:Y:S02]  /*0c90*/  LOP3.LUT R21, R19, 0x80000000, R17, 0x48, !PT ;  /* 0x8000000013157812 */ /* 0x000fe400078e4811 */
[----:B------:R-:W-:-:S13]  /*0ca0*/  ISETP.EQ.OR P0, PT, R26, RZ, !P0 ;  /* 0x000000ff1a00720c */ /* 0x000fda0004702670 */
[----:B------:R-:W-:Y:S01]  /*0cb0*/  @P0 LOP3.LUT R3, R21, 0x7ff00000, RZ, 0xfc, !PT ;  /* 0x7ff0000015030812 */ /* 0x000fe200078efcff */
[----:B------:R-:W-:Y:S02]  /*0cc0*/  @!P0 IMAD.MOV.U32 R20, RZ, RZ, RZ ;  /* 0x000000ffff148224 */ /* 0x000fe400078e00ff */
[----:B------:R-:W-:Y:S02]  /*0cd0*/  @P0 IMAD.MOV.U32 R20, RZ, RZ, RZ ;  /* 0x000000ffff140224 */ /* 0x000fe400078e00ff */
[----:B------:R-:W-:Y:S01]  /*0ce0*/  @P0 IMAD.MOV.U32 R21, RZ, RZ, R3 ;  /* 0x000000ffff150224 */ /* 0x000fe200078e0003 */
[----:B------:R-:W-:Y:S06]  /*0cf0*/  BRA `(.L_x_9) ;  /* 0x0000000000147947 */ /* 0x000fec0003800000 */
.L_x_11:
[----:B------:R-:W-:Y:S01]  /*0d00*/  LOP3.LUT R21, R17, 0x80000, RZ, 0xfc, !PT ;  /* 0x0008000011157812 */ /* 0x000fe200078efcff */
[----:B------:R-:W-:Y:S01]  /*0d10*/  IMAD.MOV.U32 R20, RZ, RZ, R16 ;  /* 0x000000ffff147224 */ /* 0x000fe200078e0010 */
[----:B------:R-:W-:Y:S06]  /*0d20*/  BRA `(.L_x_9) ;  /* 0x0000000000087947 */ /* 0x000fec0003800000 */
.L_x_10:
[----:B------:R-:W-:Y:S01]  /*0d30*/  LOP3.LUT R21, R19, 0x80000, RZ, 0xfc, !PT ;  /* 0x0008000013157812 */ /* 0x000fe200078efcff */
[----:B------:R-:W-:-:S07]  /*0d40*/  IMAD.MOV.U32 R20, RZ, RZ, R18 ;  /* 0x000000ffff147224 */ /* 0x000fce00078e0012 */
.L_x_9:
[----:B------:R-:W-:Y:S05]  /*0d50*/  BSYNC.RECONVERGENT B1 ;  /* 0x0000000000017941 */ /* 0x000fea0003800200 */
.L_x_7:
[----:B------:R-:W-:Y:S02]  /*0d60*/  IMAD.MOV.U32 R6, RZ, RZ, R0 ;  /* 0x000000ffff067224 */ /* 0x000fe400078e0000 */
[----:B------:R-:W-:-:S04]  /*0d70*/  IMAD.MOV.U32 R7, RZ, RZ, 0x0 ;  /* 0x00000000ff077424 */ /* 0x000fc800078e00ff */
[----:B------:R-:W-:Y:S05]  /*0d80*/  RET.REL.NODEC R6 `(_Z4quadPiS_S_PdS0_l) ;  /* 0xfffffff0069c7950 */ /* 0x000fea0003c3ffff */
        .weak           $__internal_1_$__cuda_sm20_dsqrt_rn_f64_mediumpath_v1
        .type           $__internal_1_$__cuda_sm20_dsqrt_rn_f64_mediumpath_v1,@function
        .size           $__internal_1_$__cuda_sm20_dsqrt_rn_f64_mediumpath_v1,(.L_x_18 - $__internal_1_$__cuda_sm20_dsqrt_rn_f64_mediumpath_v1)
$__internal_1_$__cuda_sm20_dsqrt_rn_f64_mediumpath_v1:
[----:B------:R-:W-:Y:S01]  /*0d90*/  ISETP.GE.U32.AND P0, PT, R6, -0x3400000, PT ;  /* 0xfcc000000600780c */ /* 0x000fe20003f06070 */
[----:B------:R-:W-:Y:S01]  /*0da0*/  BSSY.RECONVERGENT B1, `(.L_x_12) ;  /* 0x0000024000017945 */ /* 0x000fe20003800200 */
[----:B------:R-:W-:-:S11]  /*0db0*/  IMAD.MOV.U32 R15, RZ, RZ, R21 ;  /* 0x000000ffff0f7224 */ /* 0x000fd600078e0015 */
[----:B------:R-:W-:Y:S05]  /*0dc0*/  @!P0 BRA `(.L_x_13) ;  /* 0x0000000000208947 */ /* 0x000fea0003800000 */
[----:B------:R-:W-:-:S10]  /*0dd0*/  DFMA.RM R14, R18, R14, R16 ;  /* 0x0000000e120e722b */ /* 0x000fd40000004010 */
[----:B------:R-:W-:-:S05]  /*0de0*/  IADD3 R6, P0, PT, R14, 0x1, RZ ;  /* 0x000000010e067810 */ /* 0x000fca0007f1e0ff */
[----:B------:R-:W-:-:S06]  /*0df0*/  IMAD.X R7, RZ, RZ, R15, P0 ;  /* 0x000000ffff077224 */ /* 0x000fcc00000e060f */
[----:B------:R-:W-:-:S08]  /*0e00*/  DFMA.RP R4, -R14, R6, R4 ;  /* 0x000000060e04722b */ /* 0x000fd00000008104 */
[----:B------:R-:W-:-:S06]  /*0e10*/  DSETP.GT.AND P0, PT, R4, RZ, PT ;  /* 0x000000ff0400722a */ /* 0x000fcc0003f04000 */
[----:B------:R-:W-:Y:S02]  /*0e20*/  FSEL R6, R6, R14, P0 ;  /* 0x0000000e06067208 */ /* 0x000fe40000000000 */
[----:B------:R-:W-:Y:S01]  /*0e30*/  FSEL R7, R7, R15, P0 ;  /* 0x0000000f07077208 */ /* 0x000fe20000000000 */
[----:B------:R-:W-:Y:S06]  /*0e40*/  BRA `(.L_x_14) ;  /* 0x0000000000647947 */ /* 0x000fec0003800000 */
.L_x_13:
[----:B------:R-:W-:-:S14]  /*0e50*/  DSETP.NE.AND P0, PT, R4, RZ, PT ;  /* 0x000000ff0400722a */ /* 0x000fdc0003f05000 */
[----:B------:R-:W-:Y:S05]  /*0e60*/  @!P0 BRA `(.L_x_15) ;  /* 0x0000000000588947 */ /* 0x000fea0003800000 */
[----:B------:R-:W-:-:S13]  /*0e70*/  ISETP.GE.AND P0, PT, R5, RZ, PT ;  /* 0x000000ff0500720c */ /* 0x000fda0003f06270 */
[----:B------:R-:W-:Y:S02]  /*0e80*/  @!P0 IMAD.MOV.U32 R6, RZ, RZ, 0x0 ;  /* 0x00000000ff068424 */ /* 0x000fe400078e00ff */
[----:B------:R-:W-:Y:S01]  /*0e90*/  @!P0 IMAD.MOV.U32 R7, RZ, RZ, -0x80000 ;  /* 0xfff80000ff078424 */ /* 0x000fe200078e00ff */
[----:B------:R-:W-:Y:S06]  /*0ea0*/  @!P0 BRA `(.L_x_14) ;  /* 0x00000000004c8947 */ /* 0x000fec0003800000 */
[----:B------:R-:W-:-:S13]  /*0eb0*/  ISETP.GT.AND P0, PT, R5, 0x7fefffff, PT ;  /* 0x7fefffff0500780c */ /* 0x000fda0003f04270 */
[----:B------:R-:W-:Y:S05]  /*0ec0*/  @P0 BRA `(.L_x_15) ;  /* 0x0000000000400947 */ /* 0x000fea0003800000 */
[----:B------:R-:W-:Y:S01]  /*0ed0*/  DMUL R4, R4, 8.11296384146066816958e+31 ;  /* 0x4690000004047828 */ /* 0x000fe20000000000 */
[----:B------:R-:W-:Y:S02]  /*0ee0*/  IMAD.MOV.U32 R6, RZ, RZ, RZ ;  /* 0x000000ffff067224 */ /* 0x000fe400078e00ff */
[----:B------:R-:W-:Y:S02]  /*0ef0*/  IMAD.MOV.U32 R14, RZ, RZ, 0x0 ;  /* 0x00000000ff0e7424 */ /* 0x000fe400078e00ff */
[----:B------:R-:W-:Y:S01]  /*0f00*/  IMAD.MOV.U32 R15, RZ, RZ, 0x3fd80000 ;  /* 0x3fd80000ff0f7424 */ /* 0x000fe200078e00ff */
[----:B------:R-:W0:Y:S02]  /*0f10*/  MUFU.RSQ64H R7, R5 ;  /* 0x0000000500077308 */ /* 0x000e240000001c00 */
[----:B0-----:R-:W-:-:S08]  /*0f20*/  DMUL R10, R6, R6 ;  /* 0x00000006060a7228 */ /* 0x001fd00000000000 */
[----:B------:R-:W-:-:S08]  /*0f30*/  DFMA R10, R4, -R10, 1 ;  /* 0x3ff00000040a742b */ /* 0x000fd0000000080a */
[----:B------:R-:W-:Y:S02]  /*0f40*/  DFMA R14, R10, R14, 0.5 ;  /* 0x3fe000000a0e742b */ /* 0x000fe4000000000e */
[----:B------:R-:W-:-:S08]  /*0f50*/  DMUL R10, R6, R10 ;  /* 0x0000000a060a7228 */ /* 0x000fd00000000000 */
[----:B------:R-:W-:-:S08]  /*0f60*/  DFMA R10, R14, R10, R6 ;  /* 0x0000000a0e0a722b */ /* 0x000fd00000000006 */
[----:B------:R-:W-:Y:S02]  /*0f70*/  DMUL R6, R4, R10 ;  /* 0x0000000a04067228 */ /* 0x000fe40000000000 */
[----:B------:R-:W-:-:S06]  /*0f80*/  VIADD R11, R11, 0xfff00000 ;  /* 0xfff000000b0b7836 */ /* 0x000fcc0000000000 */
[----:B------:R-:W-:-:S08]  /*0f90*/  DFMA R14, R6, -R6, R4 ;  /* 0x80000006060e722b */ /* 0x000fd00000000004 */
[----:B------:R-:W-:-:S10]  /*0fa0*/  DFMA R6, R10, R14, R6 ;  /* 0x0000000e0a06722b */ /* 0x000fd40000000006 */
[----:B------:R-:W-:Y:S01]  /*0fb0*/  VIADD R7, R7, 0xfcb00000 ;  /* 0xfcb0000007077836 */ /* 0x000fe20000000000 */
[----:B------:R-:W-:Y:S06]  /*0fc0*/  BRA `(.L_x_14) ;  /* 0x0000000000047947 */ /* 0x000fec0003800000 */
.L_x_15:
[----:B------:R-:W-:-:S11]  /*0fd0*/  DADD R6, R4, R4 ;  /* 0x0000000004067229 */ /* 0x000fd60000000004 */
.L_x_14:
[----:B------:R-:W-:Y:S05]  /*0fe0*/  BSYNC.RECONVERGENT B1 ;  /* 0x0000000000017941 */ /* 0x000fea0003800200 */
.L_x_12:
[----:B------:R-:W-:Y:S02]  /*0ff0*/  IMAD.MOV.U32 R4, RZ, RZ, R0 ;  /* 0x000000ffff047224 */ /* 0x000fe400078e0000 */
[----:B------:R-:W-:Y:S02]  /*1000*/  IMAD.MOV.U32 R5, RZ, RZ, 0x0 ;  /* 0x00000000ff057424 */ /* 0x000fe400078e00ff */
[----:B------:R-:W-:Y:S02]  /*1010*/  IMAD.MOV.U32 R10, RZ, RZ, R6 ;  /* 0x000000ffff0a7224 */ /* 0x000fe400078e0006 */
[----:B------:R-:W-:Y:S01]  /*1020*/  IMAD.MOV.U32 R11, RZ, RZ, R7 ;  /* 0x000000ffff0b7224 */ /* 0x000fe200078e0007 */
[----:B------:R-:W-:Y:S06]  /*1030*/  RET.REL.NODEC R4 `(_Z4quadPiS_S_PdS0_l) ;  /* 0xffffffec04f07950 */ /* 0x000fec0003c3ffff */
.L_x_16:
[----:B------:R-:W-:-:S00]  /*1040*/  BRA `(.L_x_16) ;  /* 0xfffffffc00fc7947 */ /* 0x000fc0000383ffff */
[----:B------:R-:W-:-:S00]  /*1050*/  NOP ;  /* 0x0000000000007918 */ /* 0x000fc00000000000 */
        /* <DEDUP_REMOVED lines=10> */
.L_x_18:


//--------------------- .nv.shared.reserved.0     --------------------------
	.section	.nv.shared.reserved.0,"aw",@nobits
	.weak		__nv_reservedSMEM_offset_0_alias
	.size		__nv_reservedSMEM_offset_0_alias, 0, 64
	.other		__nv_reservedSMEM_offset_0_alias,@"STO_CUDA_RESERVED_SHARED STV_DEFAULT"
__nv_reservedSMEM_offset_0_alias:
	.zero		0
	.zero		64


//--------------------- .nv.constant0._Z4quadPiS_S_PdS0_l --------------------------
	.section	.nv.constant0._Z4quadPiS_S_PdS0_l,"a",@progbits
	.sectionflags	@""
	.align	4
.nv.constant0._Z4quadPiS_S_PdS0_l:
	.zero		944


//--------------------- SYMBOLS --------------------------

	.type		.nv.reservedSmem.offset0,@object
	.size		.nv.reservedSmem.offset0,0x4
